//
// Generated by NVIDIA NVVM Compiler
//
// Compiler Build ID: CL-36424714
// Cuda compilation tools, release 13.0, V13.0.88
// Based on NVVM 20.0.0
//

.version 9.0
.target sm_100
.address_size 64

	// .globl	_Z17dequantize_kernelPKdS0_S0_Pdm

.visible .entry _Z17dequantize_kernelPKdS0_S0_Pdm(
	.param .u64 .ptr .align 1 _Z17dequantize_kernelPKdS0_S0_Pdm_param_0,
	.param .u64 .ptr .align 1 _Z17dequantize_kernelPKdS0_S0_Pdm_param_1,
	.param .u64 .ptr .align 1 _Z17dequantize_kernelPKdS0_S0_Pdm_param_2,
	.param .u64 .ptr .align 1 _Z17dequantize_kernelPKdS0_S0_Pdm_param_3,
	.param .u64 _Z17dequantize_kernelPKdS0_S0_Pdm_param_4
)
{
	.reg .pred 	%p<2>;
	.reg .b32 	%r<5>;
	.reg .b64 	%rd<16>;
	.reg .b64 	%fd<6>;

	ld.param.u64 	%rd2, [_Z17dequantize_kernelPKdS0_S0_Pdm_param_0];
	ld.param.u64 	%rd3, [_Z17dequantize_kernelPKdS0_S0_Pdm_param_1];
	ld.param.u64 	%rd4, [_Z17dequantize_kernelPKdS0_S0_Pdm_param_2];
	ld.param.u64 	%rd5, [_Z17dequantize_kernelPKdS0_S0_Pdm_param_3];
	ld.param.u64 	%rd6, [_Z17dequantize_kernelPKdS0_S0_Pdm_param_4];
	mov.u32 	%r1, %ctaid.x;
	mov.u32 	%r2, %ntid.x;
	mov.u32 	%r3, %tid.x;
	mad.lo.s32 	%r4, %r1, %r2, %r3;
	cvt.u64.u32 	%rd1, %r4;
	setp.le.u64 	%p1, %rd6, %rd1;
	@%p1 bra 	$L__BB0_2;
	cvta.to.global.u64 	%rd7, %rd2;
	cvta.to.global.u64 	%rd8, %rd4;
	cvta.to.global.u64 	%rd9, %rd3;
	cvta.to.global.u64 	%rd10, %rd5;
	shl.b64 	%rd11, %rd1, 3;
	add.s64 	%rd12, %rd7, %rd11;
	ld.global.f64 	%fd1, [%rd12];
	add.s64 	%rd13, %rd8, %rd11;
	ld.global.f64 	%fd2, [%rd13];
	sub.f64 	%fd3, %fd1, %fd2;
	add.s64 	%rd14, %rd9, %rd11;
	ld.global.f64 	%fd4, [%rd14];
	mul.f64 	%fd5, %fd3, %fd4;
	add.s64 	%rd15, %rd10, %rd11;
	st.global.f64 	[%rd15], %fd5;
$L__BB0_2:
	ret;

}


// ===== COMPILED SASS (sm_100) =====

	.target	sm_100

	.elftype	@"ET_EXEC"


//--------------------- .note.nv.tkinfo           --------------------------
	.section	.note.nv.tkinfo,"",@"SHT_NOTE"
	.sectionflags	@"SHF_NOTE_NV_TKINFO"
	.tkinfo
        /*0018*/ 	.word	0x00000002
        /*0030*/ 	.string	""
        /*0030*/ 	.string	"ptxas"
        /*0030*/ 	.string	"Cuda compilation tools, release 13.0, V13.0.88"
        /*0030*/ 	.string	"Build cuda_13.0.r13.0/compiler.36424714_0"
        /*0030*/ 	.string	"-arch sm_100 -m 64 "



//--------------------- .note.nv.cuinfo           --------------------------
	.section	.note.nv.cuinfo,"",@"SHT_NOTE"
	.sectionflags	@"SHF_NOTE_NV_CUINFO"
        /*0018*/ 	.short	0x0002
        /*001a*/ 	.short	0x0064
        /*001c*/ 	.short	0x0082
	.zero		2


//--------------------- .nv.info                  --------------------------
	.section	.nv.info,"",@"SHT_CUDA_INFO"
	.align	4


	//----- nvinfo : EIATTR_REGCOUNT
	.align		4
        /*0000*/ 	.byte	0x04, 0x2f
        /*0002*/ 	.short	(.L_1 - .L_0)
	.align		4
.L_0:
        /*0004*/ 	.word	index@(_Z17dequantize_kernelPKdS0_S0_Pdm)
        /*0008*/ 	.word	0x0000000e


	//----- nvinfo : EIATTR_FRAME_SIZE
	.align		4
.L_1:
        /*000c*/ 	.byte	0x04, 0x11
        /*000e*/ 	.short	(.L_3 - .L_2)
	.align		4
.L_2:
        /*0010*/ 	.word	index@(_Z17dequantize_kernelPKdS0_S0_Pdm)
        /*0014*/ 	.word	0x00000000


	//----- nvinfo : EIATTR_MIN_STACK_SIZE
	.align		4
.L_3:
        /*0018*/ 	.byte	0x04, 0x12
        /*001a*/ 	.short	(.L_5 - .L_4)
	.align		4
.L_4:
        /*001c*/ 	.word	index@(_Z17dequantize_kernelPKdS0_S0_Pdm)
        /*0020*/ 	.word	0x00000000
.L_5:


//--------------------- .nv.compat                --------------------------
	.section	.nv.compat,"",@"SHT_CUDA_COMPAT_INFO"
	.align	4
        /*0000*/ 	.byte	0x02, 0x09, 0x00, 0x00, 0x02, 0x02, 0x01, 0x00, 0x02, 0x05, 0x05, 0x00, 0x03, 0x07, 0x01, 0x01
        /*0010*/ 	.byte	0x02, 0x03, 0x00, 0x00, 0x02, 0x06, 0x01, 0x00, 0x04, 0x0b, 0x08, 0x00, 0x01, 0x00, 0x00, 0x00
        /*0020*/ 	.byte	0x00, 0x00, 0x00, 0x00


//--------------------- .nv.info._Z17dequantize_kernelPKdS0_S0_Pdm --------------------------
	.section	.nv.info._Z17dequantize_kernelPKdS0_S0_Pdm,"",@"SHT_CUDA_INFO"
	.sectionflags	@""
	.align	4


	//----- nvinfo : EIATTR_CUDA_API_VERSION
	.align		4
        /*0000*/ 	.byte	0x04, 0x37
        /*0002*/ 	.short	(.L_7 - .L_6)
.L_6:
        /*0004*/ 	.word	0x00000082


	//----- nvinfo : EIATTR_KPARAM_INFO
	.align		4
.L_7:
        /*0008*/ 	.byte	0x04, 0x17
        /*000a*/ 	.short	(.L_9 - .L_8)
.L_8:
        /*000c*/ 	.word	0x00000000
        /*0010*/ 	.short	0x0004
        /*0012*/ 	.short	0x0020
        /*0014*/ 	.byte	0x00, 0xf0, 0x21, 0x00


	//----- nvinfo : EIATTR_KPARAM_INFO
	.align		4
.L_9:
        /*0018*/ 	.byte	0x04, 0x17
        /*001a*/ 	.short	(.L_11 - .L_10)
.L_10:
        /*001c*/ 	.word	0x00000000
        /*0020*/ 	.short	0x0003
        /*0022*/ 	.short	0x0018
        /*0024*/ 	.byte	0x00, 0xf5, 0x21, 0x00


	//----- nvinfo : EIATTR_KPARAM_INFO
	.align		4
.L_11:
        /*0028*/ 	.byte	0x04, 0x17
        /*002a*/ 	.short	(.L_13 - .L_12)
.L_12:
        /*002c*/ 	.word	0x00000000
        /*0030*/ 	.short	0x0002
        /*0032*/ 	.short	0x0010
        /*0034*/ 	.byte	0x00, 0xf5, 0x21, 0x00


	//----- nvinfo : EIATTR_KPARAM_INFO
	.align		4
.L_13:
        /*0038*/ 	.byte	0x04, 0x17
        /*003a*/ 	.short	(.L_15 - .L_14)
.L_14:
        /*003c*/ 	.word	0x00000000
        /*0040*/ 	.short	0x0001
        /*0042*/ 	.short	0x0008
        /*0044*/ 	.byte	0x00, 0xf5, 0x21, 0x00


	//----- nvinfo : EIATTR_KPARAM_INFO
	.align		4
.L_15:
        /*0048*/ 	.byte	0x04, 0x17
        /*004a*/ 	.short	(.L_17 - .L_16)
.L_16:
        /*004c*/ 	.word	0x00000000
        /*0050*/ 	.short	0x0000
        /*0052*/ 	.short	0x0000
        /*0054*/ 	.byte	0x00, 0xf5, 0x21, 0x00


	//----- nvinfo : EIATTR_SPARSE_MMA_MASK
	.align		4
.L_17:
        /*0058*/ 	.byte	0x03, 0x50
        /*005a*/ 	.short	0x0000


	//----- nvinfo : EIATTR_MAXREG_COUNT
	.align		4
        /*005c*/ 	.byte	0x03, 0x1b
        /*005e*/ 	.short	0x00ff


	//----- nvinfo : EIATTR_MERCURY_ISA_VERSION
	.align		4
        /*0060*/ 	.byte	0x03, 0x5f
        /*0062*/ 	.short	0x0101


	//----- nvinfo : EIATTR_VRC_CTA_INIT_COUNT
	.align		4
        /*0064*/ 	.byte	0x02, 0x4a
	.zero		1
	.zero		1


	//----- nvinfo : EIATTR_EXIT_INSTR_OFFSETS
	.align		4
        /*0068*/ 	.byte	0x04, 0x1c
        /*006a*/ 	.short	(.L_19 - .L_18)


	//   ....[0]....
.L_18:
        /*006c*/ 	.word	0x00000080


	//   ....[1]....
        /*0070*/ 	.word	0x000001c0


	//----- nvinfo : EIATTR_CBANK_PARAM_SIZE
	.align		4
.L_19:
        /*0074*/ 	.byte	0x03, 0x19
        /*0076*/ 	.short	0x0028


	//----- nvinfo : EIATTR_PARAM_CBANK
	.align		4
        /*0078*/ 	.byte	0x04, 0x0a
        /*007a*/ 	.short	(.L_21 - .L_20)
	.align		4
.L_20:
        /*007c*/ 	.word	index@(.nv.constant0._Z17dequantize_kernelPKdS0_S0_Pdm)
        /*0080*/ 	.short	0x0380
        /*0082*/ 	.short	0x0028


	//----- nvinfo : EIATTR_SW_WAR
	.align		4
.L_21:
        /*0084*/ 	.byte	0x04, 0x36
        /*0086*/ 	.short	(.L_23 - .L_22)
.L_22:
        /*0088*/ 	.word	0x00000008
.L_23:


//--------------------- .nv.callgraph             --------------------------
	.section	.nv.callgraph,"",@"SHT_CUDA_CALLGRAPH"
	.align	4
	.sectionentsize	8
	.align		4
        /*0000*/ 	.word	0x00000000
	.align		4
        /*0004*/ 	.word	0xffffffff
	.align		4
        /*0008*/ 	.word	0x00000000
	.align		4
        /*000c*/ 	.word	0xfffffffe
	.align		4
        /*0010*/ 	.word	0x00000000
	.align		4
        /*0014*/ 	.word	0xfffffffd
	.align		4
        /*0018*/ 	.word	0x00000000
	.align		4
        /*001c*/ 	.word	0xfffffffc


//--------------------- .text._Z17dequantize_kernelPKdS0_S0_Pdm --------------------------
	.section	.text._Z17dequantize_kernelPKdS0_S0_Pdm,"ax",@progbits
	.align	128
        .global         _Z17dequantize_kernelPKdS0_S0_Pdm
        .type           _Z17dequantize_kernelPKdS0_S0_Pdm,@function
        .size           _Z17dequantize_kernelPKdS0_S0_Pdm,(.L_x_1 - _Z17dequantize_kernelPKdS0_S0_Pdm)
        .other          _Z17dequantize_kernelPKdS0_S0_Pdm,@"STO_CUDA_ENTRY STV_DEFAULT"
_Z17dequantize_kernelPKdS0_S0_Pdm:
.text._Z17dequantize_kernelPKdS0_S0_Pdm:
[----:B------:R-:W-:Y:S01]  /*0000*/  LDC R1, c[0x0][0x37c] ;  /* 0x0000df00ff017b82 */ /* 0x000fe20000000800 */
[----:B------:R-:W0:Y:S07]  /*0010*/  S2R R3, SR_TID.X ;  /* 0x0000000000037919 */ /* 0x000e2e0000002100 */
[----:B------:R-:W0:Y:S01]  /*0020*/  S2UR UR4, SR_CTAID.X ;  /* 0x00000000000479c3 */ /* 0x000e220000002500 */
[----:B------:R-:W1:Y:S07]  /*0030*/  LDCU.64 UR6, c[0x0][0x3a0] ;  /* 0x00007400ff0677ac */ /* 0x000e6e0008000a00 */
[----:B------:R-:W0:Y:S02]  /*0040*/  LDC R0, c[0x0][0x360] ;  /* 0x0000d800ff007b82 */ /* 0x000e240000000800 */
[----:B0-----:R-:W-:-:S05]  /*0050*/  IMAD R0, R0, UR4, R3 ;  /* 0x0000000400007c24 */ /* 0x001fca000f8e0203 */
[----:B-1----:R-:W-:-:S04]  /*0060*/  ISETP.GE.U32.AND P0, PT, R0, UR6, PT ;  /* 0x0000000600007c0c */ /* 0x002fc8000bf06070 */
[----:B------:R-:W-:-:S13]  /*0070*/  ISETP.GE.U32.AND.EX P0, PT, RZ, UR7, PT, P0 ;  /* 0x00000007ff007c0c */ /* 0x000fda000bf06100 */
[----:B------:R-:W-:Y:S05]  /*0080*/  @P0 EXIT ;  /* 0x000000000000094d */ /* 0x000fea0003800000 */
[----:B------:R-:W0:Y:S01]  /*0090*/  LDCU.128 UR12, c[0x0][0x390] ;  /* 0x00007200ff0c77ac */ /* 0x000e220008000c00 */
[----:B------:R-:W-:Y:S01]  /*00a0*/  IMAD.SHL.U32 R10, R0, 0x8, RZ ;  /* 0x00000008000a7824 */ /* 0x000fe200078e00ff */
[----:B------:R-:W-:Y:S01]  /*00b0*/  SHF.R.U32.HI R0, RZ, 0x1d, R0 ;  /* 0x0000001dff007819 */ /* 0x000fe20000011600 */
[----:B------:R-:W1:Y:S01]  /*00c0*/  LDCU.128 UR8, c[0x0][0x380] ;  /* 0x00007000ff0877ac */ /* 0x000e620008000c00 */
[----:B------:R-:W2:Y:S02]  /*00d0*/  LDCU.64 UR4, c[0x0][0x358] ;  /* 0x00006b00ff0477ac */ /* 0x000ea40008000a00 */
[C---:B0-----:R-:W-:Y:S02]  /*00e0*/  IADD3 R4, P1, PT, R10.reuse, UR12, RZ ;  /* 0x0000000c0a047c10 */ /* 0x041fe4000ff3e0ff */
[----:B-1----:R-:W-:Y:S02]  /*00f0*/  IADD3 R8, P0, PT, R10, UR8, RZ ;  /* 0x000000080a087c10 */ /* 0x002fe4000ff1e0ff */
[----:B------:R-:W-:-:S02]  /*0100*/  IADD3.X R5, PT, PT, R0, UR13, RZ, P1, !PT ;  /* 0x0000000d00057c10 */ /* 0x000fc40008ffe4ff */
[----:B------:R-:W-:Y:S02]  /*0110*/  IADD3.X R9, PT, PT, R0, UR9, RZ, P0, !PT ;  /* 0x0000000900097c10 */ /* 0x000fe400087fe4ff */
[----:B------:R-:W-:Y:S02]  /*0120*/  IADD3 R6, P0, PT, R10, UR10, RZ ;  /* 0x0000000a0a067c10 */ /* 0x000fe4000ff1e0ff */
[----:B--2---:R-:W2:Y:S02]  /*0130*/  LDG.E.64 R4, desc[UR4][R4.64] ;  /* 0x0000000404047981 */ /* 0x004ea4000c1e1b00 */
[----:B------:R-:W-:Y:S02]  /*0140*/  IADD3.X R7, PT, PT, R0, UR11, RZ, P0, !PT ;  /* 0x0000000b00077c10 */ /* 0x000fe400087fe4ff */
[----:B------:R-:W2:Y:S04]  /*0150*/  LDG.E.64 R2, desc[UR4][R8.64] ;  /* 0x0000000408027981 */ /* 0x000ea8000c1e1b00 */
[----:B------:R-:W3:Y:S01]  /*0160*/  LDG.E.64 R6, desc[UR4][R6.64] ;  /* 0x0000000406067981 */ /* 0x000ee2000c1e1b00 */
[----:B------:R-:W-:-:S04]  /*0170*/  IADD3 R10, P0, PT, R10, UR14, RZ ;  /* 0x0000000e0a0a7c10 */ /* 0x000fc8000ff1e0ff */
[----:B------:R-:W-:Y:S01]  /*0180*/  IADD3.X R11, PT, PT, R0, UR15, RZ, P0, !PT ;  /* 0x0000000f000b7c10 */ /* 0x000fe200087fe4ff */
[----:B--2---:R-:W-:-:S08]  /*0190*/  DADD R2, R2, -R4 ;  /* 0x0000000002027229 */ /* 0x004fd00000000804 */
[----:B---3--:R-:W-:-:S07]  /*01a0*/  DMUL R2, R2, R6 ;  /* 0x0000000602027228 */ /* 0x008fce0000000000 */
[----:B------:R-:W-:Y:S01]  /*01b0*/  STG.E.64 desc[UR4][R10.64], R2 ;  /* 0x000000020a007986 */ /* 0x000fe2000c101b04 */
[----:B------:R-:W-:Y:S05]  /*01c0*/  EXIT ;  /* 0x000000000000794d */ /* 0x000fea0003800000 */
.L_x_0:
[----:B------:R-:W-:-:S00]  /*01d0*/  BRA `(.L_x_0) ;  /* 0xfffffffc00fc7947 */ /* 0x000fc0000383ffff */
[----:B------:R-:W-:-:S00]  /*01e0*/  NOP ;  /* 0x0000000000007918 */ /* 0x000fc00000000000 */
        /* <DEDUP_REMOVED lines=9> */
.L_x_1:


//--------------------- .nv.shared.reserved.0     --------------------------
	.section	.nv.shared.reserved.0,"aw",@nobits
	.weak		__nv_reservedSMEM_offset_0_alias
	.size		__nv_reservedSMEM_offset_0_alias, 0, 64
	.other		__nv_reservedSMEM_offset_0_alias,@"STO_CUDA_RESERVED_SHARED STV_DEFAULT"
__nv_reservedSMEM_offset_0_alias:
	.zero		0
	.zero		64


//--------------------- .nv.constant0._Z17dequantize_kernelPKdS0_S0_Pdm --------------------------
	.section	.nv.constant0._Z17dequantize_kernelPKdS0_S0_Pdm,"a",@progbits
	.sectionflags	@""
	.align	4
.nv.constant0._Z17dequantize_kernelPKdS0_S0_Pdm:
	.zero		936


//--------------------- SYMBOLS --------------------------

	.type		.nv.reservedSmem.offset0,@object
	.size		.nv.reservedSmem.offset0,0x4
